//
// Generated by NVIDIA NVVM Compiler
//
// Compiler Build ID: CL-36424714
// Cuda compilation tools, release 13.0, V13.0.88
// Based on NVVM 20.0.0
//

.version 9.0
.target sm_100
.address_size 64

	// .globl	_Z4spmvPiS_PdS0_S0_iii

.visible .entry _Z4spmvPiS_PdS0_S0_iii(
	.param .u64 .ptr .align 1 _Z4spmvPiS_PdS0_S0_iii_param_0,
	.param .u64 .ptr .align 1 _Z4spmvPiS_PdS0_S0_iii_param_1,
	.param .u64 .ptr .align 1 _Z4spmvPiS_PdS0_S0_iii_param_2,
	.param .u64 .ptr .align 1 _Z4spmvPiS_PdS0_S0_iii_param_3,
	.param .u64 .ptr .align 1 _Z4spmvPiS_PdS0_S0_iii_param_4,
	.param .u32 _Z4spmvPiS_PdS0_S0_iii_param_5,
	.param .u32 _Z4spmvPiS_PdS0_S0_iii_param_6,
	.param .u32 _Z4spmvPiS_PdS0_S0_iii_param_7
)
{
	.reg .pred 	%p<22>;
	.reg .b32 	%r<90>;
	.reg .b64 	%rd<90>;
	.reg .b64 	%fd<123>;

	ld.param.u64 	%rd5, [_Z4spmvPiS_PdS0_S0_iii_param_0];
	ld.param.u64 	%rd8, [_Z4spmvPiS_PdS0_S0_iii_param_1];
	ld.param.u64 	%rd9, [_Z4spmvPiS_PdS0_S0_iii_param_2];
	ld.param.u64 	%rd6, [_Z4spmvPiS_PdS0_S0_iii_param_3];
	ld.param.u64 	%rd7, [_Z4spmvPiS_PdS0_S0_iii_param_4];
	ld.param.u32 	%r25, [_Z4spmvPiS_PdS0_S0_iii_param_5];
	cvta.to.global.u64 	%rd1, %rd8;
	cvta.to.global.u64 	%rd2, %rd9;
	mov.u32 	%r1, %ctaid.x;
	mov.u32 	%r26, %tid.x;
	and.b32  	%r2, %r26, 31;
	setp.ge.s32 	%p1, %r1, %r25;
	@%p1 bra 	$L__BB0_16;
	cvta.to.global.u64 	%rd10, %rd5;
	mul.wide.u32 	%rd11, %r1, 4;
	add.s64 	%rd12, %rd10, %rd11;
	ld.global.u32 	%r3, [%rd12];
	ld.global.u32 	%r4, [%rd12+4];
	add.s32 	%r85, %r3, %r2;
	setp.ge.s32 	%p2, %r85, %r4;
	mov.f64 	%fd122, 0d0000000000000000;
	@%p2 bra 	$L__BB0_14;
	add.s32 	%r27, %r85, 32;
	max.s32 	%r28, %r4, %r27;
	not.b32 	%r29, %r3;
	add.s32 	%r30, %r28, %r29;
	sub.s32 	%r31, %r30, %r2;
	shr.u32 	%r32, %r31, 5;
	add.s32 	%r6, %r32, 1;
	and.b32  	%r7, %r6, 15;
	setp.lt.u32 	%p3, %r31, 480;
	mov.f64 	%fd122, 0d0000000000000000;
	@%p3 bra 	$L__BB0_5;
	and.b32  	%r33, %r6, 268435440;
	neg.s32 	%r83, %r33;
	add.s64 	%rd3, %rd2, 2048;
	add.s64 	%rd4, %rd1, 1024;
	mov.f64 	%fd122, 0d0000000000000000;
$L__BB0_4:
	.pragma "nounroll";
	mul.wide.s32 	%rd29, %r85, 8;
	add.s64 	%rd30, %rd3, %rd29;
	mul.wide.s32 	%rd31, %r85, 4;
	add.s64 	%rd32, %rd4, %rd31;
	ld.global.f64 	%fd35, [%rd30+-2048];
	ld.global.u32 	%r34, [%rd32+-1024];
	mul.wide.s32 	%rd33, %r34, 8;
	add.s64 	%rd13, %rd6, %rd33;
	// begin inline asm
	ld.global.nc.f64 %fd19, [%rd13];
	// end inline asm
	fma.rn.f64 	%fd36, %fd35, %fd19, %fd122;
	ld.global.f64 	%fd37, [%rd30+-1792];
	ld.global.u32 	%r35, [%rd32+-896];
	mul.wide.s32 	%rd34, %r35, 8;
	add.s64 	%rd14, %rd6, %rd34;
	// begin inline asm
	ld.global.nc.f64 %fd20, [%rd14];
	// end inline asm
	fma.rn.f64 	%fd38, %fd37, %fd20, %fd36;
	ld.global.f64 	%fd39, [%rd30+-1536];
	ld.global.u32 	%r36, [%rd32+-768];
	mul.wide.s32 	%rd35, %r36, 8;
	add.s64 	%rd15, %rd6, %rd35;
	// begin inline asm
	ld.global.nc.f64 %fd21, [%rd15];
	// end inline asm
	fma.rn.f64 	%fd40, %fd39, %fd21, %fd38;
	ld.global.f64 	%fd41, [%rd30+-1280];
	ld.global.u32 	%r37, [%rd32+-640];
	mul.wide.s32 	%rd36, %r37, 8;
	add.s64 	%rd16, %rd6, %rd36;
	// begin inline asm
	ld.global.nc.f64 %fd22, [%rd16];
	// end inline asm
	fma.rn.f64 	%fd42, %fd41, %fd22, %fd40;
	ld.global.f64 	%fd43, [%rd30+-1024];
	ld.global.u32 	%r38, [%rd32+-512];
	mul.wide.s32 	%rd37, %r38, 8;
	add.s64 	%rd17, %rd6, %rd37;
	// begin inline asm
	ld.global.nc.f64 %fd23, [%rd17];
	// end inline asm
	fma.rn.f64 	%fd44, %fd43, %fd23, %fd42;
	ld.global.f64 	%fd45, [%rd30+-768];
	ld.global.u32 	%r39, [%rd32+-384];
	mul.wide.s32 	%rd38, %r39, 8;
	add.s64 	%rd18, %rd6, %rd38;
	// begin inline asm
	ld.global.nc.f64 %fd24, [%rd18];
	// end inline asm
	fma.rn.f64 	%fd46, %fd45, %fd24, %fd44;
	ld.global.f64 	%fd47, [%rd30+-512];
	ld.global.u32 	%r40, [%rd32+-256];
	mul.wide.s32 	%rd39, %r40, 8;
	add.s64 	%rd19, %rd6, %rd39;
	// begin inline asm
	ld.global.nc.f64 %fd25, [%rd19];
	// end inline asm
	fma.rn.f64 	%fd48, %fd47, %fd25, %fd46;
	ld.global.f64 	%fd49, [%rd30+-256];
	ld.global.u32 	%r41, [%rd32+-128];
	mul.wide.s32 	%rd40, %r41, 8;
	add.s64 	%rd20, %rd6, %rd40;
	// begin inline asm
	ld.global.nc.f64 %fd26, [%rd20];
	// end inline asm
	fma.rn.f64 	%fd50, %fd49, %fd26, %fd48;
	ld.global.f64 	%fd51, [%rd30];
	ld.global.u32 	%r42, [%rd32];
	mul.wide.s32 	%rd41, %r42, 8;
	add.s64 	%rd21, %rd6, %rd41;
	// begin inline asm
	ld.global.nc.f64 %fd27, [%rd21];
	// end inline asm
	fma.rn.f64 	%fd52, %fd51, %fd27, %fd50;
	ld.global.f64 	%fd53, [%rd30+256];
	ld.global.u32 	%r43, [%rd32+128];
	mul.wide.s32 	%rd42, %r43, 8;
	add.s64 	%rd22, %rd6, %rd42;
	// begin inline asm
	ld.global.nc.f64 %fd28, [%rd22];
	// end inline asm
	fma.rn.f64 	%fd54, %fd53, %fd28, %fd52;
	ld.global.f64 	%fd55, [%rd30+512];
	ld.global.u32 	%r44, [%rd32+256];
	mul.wide.s32 	%rd43, %r44, 8;
	add.s64 	%rd23, %rd6, %rd43;
	// begin inline asm
	ld.global.nc.f64 %fd29, [%rd23];
	// end inline asm
	fma.rn.f64 	%fd56, %fd55, %fd29, %fd54;
	ld.global.f64 	%fd57, [%rd30+768];
	ld.global.u32 	%r45, [%rd32+384];
	mul.wide.s32 	%rd44, %r45, 8;
	add.s64 	%rd24, %rd6, %rd44;
	// begin inline asm
	ld.global.nc.f64 %fd30, [%rd24];
	// end inline asm
	fma.rn.f64 	%fd58, %fd57, %fd30, %fd56;
	ld.global.f64 	%fd59, [%rd30+1024];
	ld.global.u32 	%r46, [%rd32+512];
	mul.wide.s32 	%rd45, %r46, 8;
	add.s64 	%rd25, %rd6, %rd45;
	// begin inline asm
	ld.global.nc.f64 %fd31, [%rd25];
	// end inline asm
	fma.rn.f64 	%fd60, %fd59, %fd31, %fd58;
	ld.global.f64 	%fd61, [%rd30+1280];
	ld.global.u32 	%r47, [%rd32+640];
	mul.wide.s32 	%rd46, %r47, 8;
	add.s64 	%rd26, %rd6, %rd46;
	// begin inline asm
	ld.global.nc.f64 %fd32, [%rd26];
	// end inline asm
	fma.rn.f64 	%fd62, %fd61, %fd32, %fd60;
	ld.global.f64 	%fd63, [%rd30+1536];
	ld.global.u32 	%r48, [%rd32+768];
	mul.wide.s32 	%rd47, %r48, 8;
	add.s64 	%rd27, %rd6, %rd47;
	// begin inline asm
	ld.global.nc.f64 %fd33, [%rd27];
	// end inline asm
	fma.rn.f64 	%fd64, %fd63, %fd33, %fd62;
	ld.global.f64 	%fd65, [%rd30+1792];
	ld.global.u32 	%r49, [%rd32+896];
	mul.wide.s32 	%rd48, %r49, 8;
	add.s64 	%rd28, %rd6, %rd48;
	// begin inline asm
	ld.global.nc.f64 %fd34, [%rd28];
	// end inline asm
	fma.rn.f64 	%fd122, %fd65, %fd34, %fd64;
	add.s32 	%r85, %r85, 512;
	add.s32 	%r83, %r83, 16;
	setp.ne.s32 	%p4, %r83, 0;
	@%p4 bra 	$L__BB0_4;
$L__BB0_5:
	setp.eq.s32 	%p5, %r7, 0;
	@%p5 bra 	$L__BB0_14;
	and.b32  	%r14, %r6, 7;
	setp.lt.u32 	%p6, %r7, 8;
	@%p6 bra 	$L__BB0_8;
	mul.wide.s32 	%rd57, %r85, 8;
	add.s64 	%rd58, %rd2, %rd57;
	ld.global.f64 	%fd75, [%rd58];
	mul.wide.s32 	%rd59, %r85, 4;
	add.s64 	%rd60, %rd1, %rd59;
	ld.global.u32 	%r50, [%rd60];
	mul.wide.s32 	%rd61, %r50, 8;
	add.s64 	%rd49, %rd6, %rd61;
	// begin inline asm
	ld.global.nc.f64 %fd67, [%rd49];
	// end inline asm
	fma.rn.f64 	%fd76, %fd75, %fd67, %fd122;
	ld.global.f64 	%fd77, [%rd58+256];
	ld.global.u32 	%r51, [%rd60+128];
	mul.wide.s32 	%rd62, %r51, 8;
	add.s64 	%rd50, %rd6, %rd62;
	// begin inline asm
	ld.global.nc.f64 %fd68, [%rd50];
	// end inline asm
	fma.rn.f64 	%fd78, %fd77, %fd68, %fd76;
	ld.global.f64 	%fd79, [%rd58+512];
	ld.global.u32 	%r52, [%rd60+256];
	mul.wide.s32 	%rd63, %r52, 8;
	add.s64 	%rd51, %rd6, %rd63;
	// begin inline asm
	ld.global.nc.f64 %fd69, [%rd51];
	// end inline asm
	fma.rn.f64 	%fd80, %fd79, %fd69, %fd78;
	ld.global.f64 	%fd81, [%rd58+768];
	ld.global.u32 	%r53, [%rd60+384];
	mul.wide.s32 	%rd64, %r53, 8;
	add.s64 	%rd52, %rd6, %rd64;
	// begin inline asm
	ld.global.nc.f64 %fd70, [%rd52];
	// end inline asm
	fma.rn.f64 	%fd82, %fd81, %fd70, %fd80;
	ld.global.f64 	%fd83, [%rd58+1024];
	ld.global.u32 	%r54, [%rd60+512];
	mul.wide.s32 	%rd65, %r54, 8;
	add.s64 	%rd53, %rd6, %rd65;
	// begin inline asm
	ld.global.nc.f64 %fd71, [%rd53];
	// end inline asm
	fma.rn.f64 	%fd84, %fd83, %fd71, %fd82;
	ld.global.f64 	%fd85, [%rd58+1280];
	ld.global.u32 	%r55, [%rd60+640];
	mul.wide.s32 	%rd66, %r55, 8;
	add.s64 	%rd54, %rd6, %rd66;
	// begin inline asm
	ld.global.nc.f64 %fd72, [%rd54];
	// end inline asm
	fma.rn.f64 	%fd86, %fd85, %fd72, %fd84;
	ld.global.f64 	%fd87, [%rd58+1536];
	ld.global.u32 	%r56, [%rd60+768];
	mul.wide.s32 	%rd67, %r56, 8;
	add.s64 	%rd55, %rd6, %rd67;
	// begin inline asm
	ld.global.nc.f64 %fd73, [%rd55];
	// end inline asm
	fma.rn.f64 	%fd88, %fd87, %fd73, %fd86;
	ld.global.f64 	%fd89, [%rd58+1792];
	ld.global.u32 	%r57, [%rd60+896];
	mul.wide.s32 	%rd68, %r57, 8;
	add.s64 	%rd56, %rd6, %rd68;
	// begin inline asm
	ld.global.nc.f64 %fd74, [%rd56];
	// end inline asm
	fma.rn.f64 	%fd122, %fd89, %fd74, %fd88;
	add.s32 	%r85, %r85, 256;
$L__BB0_8:
	setp.eq.s32 	%p7, %r14, 0;
	@%p7 bra 	$L__BB0_14;
	and.b32  	%r17, %r6, 3;
	setp.lt.u32 	%p8, %r14, 4;
	@%p8 bra 	$L__BB0_11;
	mul.wide.s32 	%rd73, %r85, 8;
	add.s64 	%rd74, %rd2, %rd73;
	ld.global.f64 	%fd95, [%rd74];
	mul.wide.s32 	%rd75, %r85, 4;
	add.s64 	%rd76, %rd1, %rd75;
	ld.global.u32 	%r58, [%rd76];
	mul.wide.s32 	%rd77, %r58, 8;
	add.s64 	%rd69, %rd6, %rd77;
	// begin inline asm
	ld.global.nc.f64 %fd91, [%rd69];
	// end inline asm
	fma.rn.f64 	%fd96, %fd95, %fd91, %fd122;
	ld.global.f64 	%fd97, [%rd74+256];
	ld.global.u32 	%r59, [%rd76+128];
	mul.wide.s32 	%rd78, %r59, 8;
	add.s64 	%rd70, %rd6, %rd78;
	// begin inline asm
	ld.global.nc.f64 %fd92, [%rd70];
	// end inline asm
	fma.rn.f64 	%fd98, %fd97, %fd92, %fd96;
	ld.global.f64 	%fd99, [%rd74+512];
	ld.global.u32 	%r60, [%rd76+256];
	mul.wide.s32 	%rd79, %r60, 8;
	add.s64 	%rd71, %rd6, %rd79;
	// begin inline asm
	ld.global.nc.f64 %fd93, [%rd71];
	// end inline asm
	fma.rn.f64 	%fd100, %fd99, %fd93, %fd98;
	ld.global.f64 	%fd101, [%rd74+768];
	ld.global.u32 	%r61, [%rd76+384];
	mul.wide.s32 	%rd80, %r61, 8;
	add.s64 	%rd72, %rd6, %rd80;
	// begin inline asm
	ld.global.nc.f64 %fd94, [%rd72];
	// end inline asm
	fma.rn.f64 	%fd122, %fd101, %fd94, %fd100;
	add.s32 	%r85, %r85, 128;
$L__BB0_11:
	setp.eq.s32 	%p9, %r17, 0;
	@%p9 bra 	$L__BB0_14;
	neg.s32 	%r88, %r17;
$L__BB0_13:
	.pragma "nounroll";
	mul.wide.s32 	%rd82, %r85, 4;
	add.s64 	%rd83, %rd1, %rd82;
	mul.wide.s32 	%rd84, %r85, 8;
	add.s64 	%rd85, %rd2, %rd84;
	ld.global.f64 	%fd103, [%rd85];
	ld.global.u32 	%r62, [%rd83];
	mul.wide.s32 	%rd86, %r62, 8;
	add.s64 	%rd81, %rd6, %rd86;
	// begin inline asm
	ld.global.nc.f64 %fd102, [%rd81];
	// end inline asm
	fma.rn.f64 	%fd122, %fd103, %fd102, %fd122;
	add.s32 	%r85, %r85, 32;
	add.s32 	%r88, %r88, 1;
	setp.ne.s32 	%p10, %r88, 0;
	@%p10 bra 	$L__BB0_13;
$L__BB0_14:
	// begin inline asm
	mov.b64 {%r63,%r64}, %fd122;
	// end inline asm
	shfl.sync.down.b32	%r66|%p11, %r64, 16, 31, -1;
	shfl.sync.down.b32	%r65|%p12, %r63, 16, 31, -1;
	// begin inline asm
	mov.b64 %fd105, {%r65,%r66};
	// end inline asm
	add.f64 	%fd106, %fd122, %fd105;
	// begin inline asm
	mov.b64 {%r67,%r68}, %fd106;
	// end inline asm
	shfl.sync.down.b32	%r70|%p13, %r68, 8, 31, -1;
	shfl.sync.down.b32	%r69|%p14, %r67, 8, 31, -1;
	// begin inline asm
	mov.b64 %fd107, {%r69,%r70};
	// end inline asm
	add.f64 	%fd108, %fd106, %fd107;
	// begin inline asm
	mov.b64 {%r71,%r72}, %fd108;
	// end inline asm
	shfl.sync.down.b32	%r74|%p15, %r72, 4, 31, -1;
	shfl.sync.down.b32	%r73|%p16, %r71, 4, 31, -1;
	// begin inline asm
	mov.b64 %fd109, {%r73,%r74};
	// end inline asm
	add.f64 	%fd110, %fd108, %fd109;
	// begin inline asm
	mov.b64 {%r75,%r76}, %fd110;
	// end inline asm
	shfl.sync.down.b32	%r78|%p17, %r76, 2, 31, -1;
	shfl.sync.down.b32	%r77|%p18, %r75, 2, 31, -1;
	// begin inline asm
	mov.b64 %fd111, {%r77,%r78};
	// end inline asm
	add.f64 	%fd112, %fd110, %fd111;
	// begin inline asm
	mov.b64 {%r79,%r80}, %fd112;
	// end inline asm
	shfl.sync.down.b32	%r82|%p19, %r80, 1, 31, -1;
	shfl.sync.down.b32	%r81|%p20, %r79, 1, 31, -1;
	// begin inline asm
	mov.b64 %fd113, {%r81,%r82};
	// end inline asm
	add.f64 	%fd14, %fd112, %fd113;
	setp.ne.s32 	%p21, %r2, 0;
	@%p21 bra 	$L__BB0_16;
	cvta.to.global.u64 	%rd87, %rd7;
	mul.wide.u32 	%rd88, %r1, 8;
	add.s64 	%rd89, %rd87, %rd88;
	st.global.f64 	[%rd89], %fd14;
$L__BB0_16:
	ret;

}


// ===== COMPILED SASS (sm_100) =====

	.target	sm_100

	.elftype	@"ET_EXEC"


//--------------------- .note.nv.tkinfo           --------------------------
	.section	.note.nv.tkinfo,"",@"SHT_NOTE"
	.sectionflags	@"SHF_NOTE_NV_TKINFO"
	.tkinfo
        /*0018*/ 	.word	0x00000002
        /*0030*/ 	.string	""
        /*0030*/ 	.string	"ptxas"
        /*0030*/ 	.string	"Cuda compilation tools, release 13.0, V13.0.88"
        /*0030*/ 	.string	"Build cuda_13.0.r13.0/compiler.36424714_0"
        /*0030*/ 	.string	"-arch sm_100 -m 64 "



//--------------------- .note.nv.cuinfo           --------------------------
	.section	.note.nv.cuinfo,"",@"SHT_NOTE"
	.sectionflags	@"SHF_NOTE_NV_CUINFO"
        /*0018*/ 	.short	0x0002
        /*001a*/ 	.short	0x0064
        /*001c*/ 	.short	0x0082
	.zero		2


//--------------------- .nv.info                  --------------------------
	.section	.nv.info,"",@"SHT_CUDA_INFO"
	.align	4


	//----- nvinfo : EIATTR_REGCOUNT
	.align		4
        /*0000*/ 	.byte	0x04, 0x2f
        /*0002*/ 	.short	(.L_1 - .L_0)
	.align		4
.L_0:
        /*0004*/ 	.word	index@(_Z4spmvPiS_PdS0_S0_iii)
        /*0008*/ 	.word	0x00000020


	//----- nvinfo : EIATTR_FRAME_SIZE
	.align		4
.L_1:
        /*000c*/ 	.byte	0x04, 0x11
        /*000e*/ 	.short	(.L_3 - .L_2)
	.align		4
.L_2:
        /*0010*/ 	.word	index@(_Z4spmvPiS_PdS0_S0_iii)
        /*0014*/ 	.word	0x00000000


	//----- nvinfo : EIATTR_MIN_STACK_SIZE
	.align		4
.L_3:
        /*0018*/ 	.byte	0x04, 0x12
        /*001a*/ 	.short	(.L_5 - .L_4)
	.align		4
.L_4:
        /*001c*/ 	.word	index@(_Z4spmvPiS_PdS0_S0_iii)
        /*0020*/ 	.word	0x00000000
.L_5:


//--------------------- .nv.compat                --------------------------
	.section	.nv.compat,"",@"SHT_CUDA_COMPAT_INFO"
	.align	4
        /*0000*/ 	.byte	0x02, 0x09, 0x00, 0x00, 0x02, 0x02, 0x01, 0x00, 0x02, 0x05, 0x05, 0x00, 0x03, 0x07, 0x01, 0x01
        /*0010*/ 	.byte	0x02, 0x03, 0x00, 0x00, 0x02, 0x06, 0x01, 0x00, 0x04, 0x0b, 0x08, 0x00, 0x01, 0x00, 0x00, 0x00
        /*0020*/ 	.byte	0x00, 0x00, 0x00, 0x00


//--------------------- .nv.info._Z4spmvPiS_PdS0_S0_iii --------------------------
	.section	.nv.info._Z4spmvPiS_PdS0_S0_iii,"",@"SHT_CUDA_INFO"
	.sectionflags	@""
	.align	4


	//----- nvinfo : EIATTR_CUDA_API_VERSION
	.align		4
        /*0000*/ 	.byte	0x04, 0x37
        /*0002*/ 	.short	(.L_7 - .L_6)
.L_6:
        /*0004*/ 	.word	0x00000082


	//----- nvinfo : EIATTR_KPARAM_INFO
	.align		4
.L_7:
        /*0008*/ 	.byte	0x04, 0x17
        /*000a*/ 	.short	(.L_9 - .L_8)
.L_8:
        /*000c*/ 	.word	0x00000000
        /*0010*/ 	.short	0x0007
        /*0012*/ 	.short	0x0030
        /*0014*/ 	.byte	0x00, 0xf0, 0x11, 0x00


	//----- nvinfo : EIATTR_KPARAM_INFO
	.align		4
.L_9:
        /*0018*/ 	.byte	0x04, 0x17
        /*001a*/ 	.short	(.L_11 - .L_10)
.L_10:
        /*001c*/ 	.word	0x00000000
        /*0020*/ 	.short	0x0006
        /*0022*/ 	.short	0x002c
        /*0024*/ 	.byte	0x00, 0xf0, 0x11, 0x00


	//----- nvinfo : EIATTR_KPARAM_INFO
	.align		4
.L_11:
        /*0028*/ 	.byte	0x04, 0x17
        /*002a*/ 	.short	(.L_13 - .L_12)
.L_12:
        /*002c*/ 	.word	0x00000000
        /*0030*/ 	.short	0x0005
        /*0032*/ 	.short	0x0028
        /*0034*/ 	.byte	0x00, 0xf0, 0x11, 0x00


	//----- nvinfo : EIATTR_KPARAM_INFO
	.align		4
.L_13:
        /*0038*/ 	.byte	0x04, 0x17
        /*003a*/ 	.short	(.L_15 - .L_14)
.L_14:
        /*003c*/ 	.word	0x00000000
        /*0040*/ 	.short	0x0004
        /*0042*/ 	.short	0x0020
        /*0044*/ 	.byte	0x00, 0xf5, 0x21, 0x00


	//----- nvinfo : EIATTR_KPARAM_INFO
	.align		4
.L_15:
        /*0048*/ 	.byte	0x04, 0x17
        /*004a*/ 	.short	(.L_17 - .L_16)
.L_16:
        /*004c*/ 	.word	0x00000000
        /*0050*/ 	.short	0x0003
        /*0052*/ 	.short	0x0018
        /*0054*/ 	.byte	0x00, 0xf5, 0x21, 0x00


	//----- nvinfo : EIATTR_KPARAM_INFO
	.align		4
.L_17:
        /*0058*/ 	.byte	0x04, 0x17
        /*005a*/ 	.short	(.L_19 - .L_18)
.L_18:
        /*005c*/ 	.word	0x00000000
        /*0060*/ 	.short	0x0002
        /*0062*/ 	.short	0x0010
        /*0064*/ 	.byte	0x00, 0xf5, 0x21, 0x00


	//----- nvinfo : EIATTR_KPARAM_INFO
	.align		4
.L_19:
        /*0068*/ 	.byte	0x04, 0x17
        /*006a*/ 	.short	(.L_21 - .L_20)
.L_20:
        /*006c*/ 	.word	0x00000000
        /*0070*/ 	.short	0x0001
        /*0072*/ 	.short	0x0008
        /*0074*/ 	.byte	0x00, 0xf5, 0x21, 0x00


	//----- nvinfo : EIATTR_KPARAM_INFO
	.align		4
.L_21:
        /*0078*/ 	.byte	0x04, 0x17
        /*007a*/ 	.short	(.L_23 - .L_22)
.L_22:
        /*007c*/ 	.word	0x00000000
        /*0080*/ 	.short	0x0000
        /*0082*/ 	.short	0x0000
        /*0084*/ 	.byte	0x00, 0xf5, 0x21, 0x00


	//----- nvinfo : EIATTR_SPARSE_MMA_MASK
	.align		4
.L_23:
        /*0088*/ 	.byte	0x03, 0x50
        /*008a*/ 	.short	0x0000


	//----- nvinfo : EIATTR_MAXREG_COUNT
	.align		4
        /*008c*/ 	.byte	0x03, 0x1b
        /*008e*/ 	.short	0x00ff


	//----- nvinfo : EIATTR_MERCURY_ISA_VERSION
	.align		4
        /*0090*/ 	.byte	0x03, 0x5f
        /*0092*/ 	.short	0x0101


	//----- nvinfo : EIATTR_COOP_GROUP_MASK_REGIDS
	.align		4
        /*0094*/ 	.byte	0x04, 0x29
        /*0096*/ 	.short	(.L_25 - .L_24)


	//   ....[0]....
.L_24:
        /*0098*/ 	.word	0xffffffff


	//   ....[1]....
        /*009c*/ 	.word	0xffffffff


	//   ....[2]....
        /*00a0*/ 	.word	0xffffffff


	//   ....[3]....
        /*00a4*/ 	.word	0xffffffff


	//   ....[4]....
        /*00a8*/ 	.word	0xffffffff


	//   ....[5]....
        /*00ac*/ 	.word	0xffffffff


	//   ....[6]....
        /*00b0*/ 	.word	0xffffffff


	//   ....[7]....
        /*00b4*/ 	.word	0xffffffff


	//   ....[8]....
        /*00b8*/ 	.word	0xffffffff


	//   ....[9]....
        /*00bc*/ 	.word	0xffffffff


	//----- nvinfo : EIATTR_COOP_GROUP_INSTR_OFFSETS
	.align		4
.L_25:
        /*00c0*/ 	.byte	0x04, 0x28
        /*00c2*/ 	.short	(.L_27 - .L_26)


	//   ....[0]....
.L_26:
        /*00c4*/ 	.word	0x00000e30


	//   ....[1]....
        /*00c8*/ 	.word	0x00000e50


	//   ....[2]....
        /*00cc*/ 	.word	0x00000e70


	//   ....[3]....
        /*00d0*/ 	.word	0x00000e80


	//   ....[4]....
        /*00d4*/ 	.word	0x00000ea0


	//   ....[5]....
        /*00d8*/ 	.word	0x00000eb0


	//   ....[6]....
        /*00dc*/ 	.word	0x00000ed0


	//   ....[7]....
        /*00e0*/ 	.word	0x00000ee0


	//   ....[8]....
        /*00e4*/ 	.word	0x00000f00


	//   ....[9]....
        /*00e8*/ 	.word	0x00000f10


	//----- nvinfo : EIATTR_VRC_CTA_INIT_COUNT
	.align		4
.L_27:
        /*00ec*/ 	.byte	0x02, 0x4a
	.zero		1
	.zero		1


	//----- nvinfo : EIATTR_EXIT_INSTR_OFFSETS
	.align		4
        /*00f0*/ 	.byte	0x04, 0x1c
        /*00f2*/ 	.short	(.L_29 - .L_28)


	//   ....[0]....
.L_28:
        /*00f4*/ 	.word	0x00000040


	//   ....[1]....
        /*00f8*/ 	.word	0x00000f20


	//   ....[2]....
        /*00fc*/ 	.word	0x00000f70


	//----- nvinfo : EIATTR_CRS_STACK_SIZE
	.align		4
.L_29:
        /*0100*/ 	.byte	0x04, 0x1e
        /*0102*/ 	.short	(.L_31 - .L_30)
.L_30:
        /*0104*/ 	.word	0x00000000


	//----- nvinfo : EIATTR_CBANK_PARAM_SIZE
	.align		4
.L_31:
        /*0108*/ 	.byte	0x03, 0x19
        /*010a*/ 	.short	0x0034


	//----- nvinfo : EIATTR_PARAM_CBANK
	.align		4
        /*010c*/ 	.byte	0x04, 0x0a
        /*010e*/ 	.short	(.L_33 - .L_32)
	.align		4
.L_32:
        /*0110*/ 	.word	index@(.nv.constant0._Z4spmvPiS_PdS0_S0_iii)
        /*0114*/ 	.short	0x0380
        /*0116*/ 	.short	0x0034


	//----- nvinfo : EIATTR_SW_WAR
	.align		4
.L_33:
        /*0118*/ 	.byte	0x04, 0x36
        /*011a*/ 	.short	(.L_35 - .L_34)
.L_34:
        /*011c*/ 	.word	0x00000008
.L_35:


//--------------------- .nv.callgraph             --------------------------
	.section	.nv.callgraph,"",@"SHT_CUDA_CALLGRAPH"
	.align	4
	.sectionentsize	8
	.align		4
        /*0000*/ 	.word	0x00000000
	.align		4
        /*0004*/ 	.word	0xffffffff
	.align		4
        /*0008*/ 	.word	0x00000000
	.align		4
        /*000c*/ 	.word	0xfffffffe
	.align		4
        /*0010*/ 	.word	0x00000000
	.align		4
        /*0014*/ 	.word	0xfffffffd
	.align		4
        /*0018*/ 	.word	0x00000000
	.align		4
        /*001c*/ 	.word	0xfffffffc


//--------------------- .text._Z4spmvPiS_PdS0_S0_iii --------------------------
	.section	.text._Z4spmvPiS_PdS0_S0_iii,"ax",@progbits
	.align	128
        .global         _Z4spmvPiS_PdS0_S0_iii
        .type           _Z4spmvPiS_PdS0_S0_iii,@function
        .size           _Z4spmvPiS_PdS0_S0_iii,(.L_x_11 - _Z4spmvPiS_PdS0_S0_iii)
        .other          _Z4spmvPiS_PdS0_S0_iii,@"STO_CUDA_ENTRY STV_DEFAULT"
_Z4spmvPiS_PdS0_S0_iii:
.text._Z4spmvPiS_PdS0_S0_iii:
[----:B------:R-:W-:Y:S01]  /*0000*/  LDC R1, c[0x0][0x37c] ;  /* 0x0000df00ff017b82 */ /* 0x000fe20000000800 */
[----:B------:R-:W0:Y:S01]  /*0010*/  S2R R0, SR_CTAID.X ;  /* 0x0000000000007919 */ /* 0x000e220000002500 */
[----:B------:R-:W0:Y:S02]  /*0020*/  LDCU UR4, c[0x0][0x3a8] ;  /* 0x00007500ff0477ac */ /* 0x000e240008000800 */
[----:B0-----:R-:W-:-:S13]  /*0030*/  ISETP.GE.AND P0, PT, R0, UR4, PT ;  /* 0x0000000400007c0c */ /* 0x001fda000bf06270 */
[----:B------:R-:W-:Y:S05]  /*0040*/  @P0 EXIT ;  /* 0x000000000000094d */ /* 0x000fea0003800000 */
[----:B------:R-:W0:Y:S01]  /*0050*/  LDC.64 R4, c[0x0][0x380] ;  /* 0x0000e000ff047b82 */ /* 0x000e220000000a00 */
[----:B------:R-:W1:Y:S01]  /*0060*/  LDCU.64 UR4, c[0x0][0x358] ;  /* 0x00006b00ff0477ac */ /* 0x000e620008000a00 */
[----:B0-----:R-:W-:-:S05]  /*0070*/  IMAD.WIDE.U32 R4, R0, 0x4, R4 ;  /* 0x0000000400047825 */ /* 0x001fca00078e0004 */
[----:B-1----:R-:W2:Y:S04]  /*0080*/  LDG.E R7, desc[UR4][R4.64] ;  /* 0x0000000404077981 */ /* 0x002ea8000c1e1900 */
[----:B------:R-:W3:Y:S01]  /*0090*/  LDG.E R6, desc[UR4][R4.64+0x4] ;  /* 0x0000040404067981 */ /* 0x000ee2000c1e1900 */
[----:B------:R-:W-:Y:S01]  /*00a0*/  BSSY.RECONVERGENT B0, `(.L_x_0) ;  /* 0x00000d8000007945 */ /* 0x000fe20003800200 */
[----:B------:R-:W-:Y:S01]  /*00b0*/  CS2R R24, SRZ ;  /* 0x0000000000187805 */ /* 0x000fe2000001ff00 */
[----:B------:R-:W0:Y:S02]  /*00c0*/  S2R R2, SR_TID.X ;  /* 0x0000000000027919 */ /* 0x000e240000002100 */
[----:B0-----:R-:W-:-:S04]  /*00d0*/  LOP3.LUT R2, R2, 0x1f, RZ, 0xc0, !PT ;  /* 0x0000001f02027812 */ /* 0x001fc800078ec0ff */
[----:B--2---:R-:W-:-:S04]  /*00e0*/  IADD3 R3, PT, PT, R2, R7, RZ ;  /* 0x0000000702037210 */ /* 0x004fc80007ffe0ff */
[----:B---3--:R-:W-:-:S13]  /*00f0*/  ISETP.GE.AND P0, PT, R3, R6, PT ;  /* 0x000000060300720c */ /* 0x008fda0003f06270 */
[----:B------:R-:W-:Y:S05]  /*0100*/  @P0 BRA `(.L_x_1) ;  /* 0x0000000c00440947 */ /* 0x000fea0003800000 */
[----:B------:R-:W-:Y:S01]  /*0110*/  LOP3.LUT R7, RZ, R7, RZ, 0x33, !PT ;  /* 0x00000007ff077212 */ /* 0x000fe200078e33ff */
[----:B------:R-:W-:Y:S01]  /*0120*/  BSSY.RECONVERGENT B1, `(.L_x_2) ;  /* 0x0000069000017945 */ /* 0x000fe20003800200 */
[----:B------:R-:W-:Y:S02]  /*0130*/  VIADDMNMX R5, R3, 0x20, R6, !PT ;  /* 0x0000002003057846 */ /* 0x000fe40007800106 */
[----:B------:R-:W-:Y:S02]  /*0140*/  CS2R R24, SRZ ;  /* 0x0000000000187805 */ /* 0x000fe4000001ff00 */
[----:B------:R-:W-:-:S04]  /*0150*/  IADD3 R7, PT, PT, -R2, R5, R7 ;  /* 0x0000000502077210 */ /* 0x000fc80007ffe107 */
[C---:B------:R-:W-:Y:S02]  /*0160*/  ISETP.GE.U32.AND P1, PT, R7.reuse, 0x1e0, PT ;  /* 0x000001e00700780c */ /* 0x040fe40003f26070 */
[----:B------:R-:W-:-:S04]  /*0170*/  LEA.HI R5, R7, 0x1, RZ, 0x1b ;  /* 0x0000000107057811 */ /* 0x000fc800078fd8ff */
[----:B------:R-:W-:-:S04]  /*0180*/  LOP3.LUT R6, R5, 0xf, RZ, 0xc0, !PT ;  /* 0x0000000f05067812 */ /* 0x000fc800078ec0ff */
[----:B------:R-:W-:-:S03]  /*0190*/  ISETP.NE.AND P0, PT, R6, RZ, PT ;  /* 0x000000ff0600720c */ /* 0x000fc60003f05270 */
[----:B------:R-:W-:Y:S10]  /*01a0*/  @!P1 BRA `(.L_x_3) ;  /* 0x0000000400809947 */ /* 0x000ff40003800000 */
[----:B------:R-:W0:Y:S01]  /*01b0*/  LDC.64 R8, c[0x0][0x390] ;  /* 0x0000e400ff087b82 */ /* 0x000e220000000a00 */
[----:B------:R-:W-:Y:S02]  /*01c0*/  LOP3.LUT R4, R5, 0xffffff0, RZ, 0xc0, !PT ;  /* 0x0ffffff005047812 */ /* 0x000fe400078ec0ff */
[----:B------:R-:W-:Y:S02]  /*01d0*/  CS2R R24, SRZ ;  /* 0x0000000000187805 */ /* 0x000fe4000001ff00 */
[----:B------:R-:W-:-:S03]  /*01e0*/  IADD3 R4, PT, PT, -R4, RZ, RZ ;  /* 0x000000ff04047210 */ /* 0x000fc60007ffe1ff */
[----:B------:R-:W1:Y:S01]  /*01f0*/  LDC.64 R10, c[0x0][0x388] ;  /* 0x0000e200ff0a7b82 */ /* 0x000e620000000a00 */
[----:B0-----:R-:W-:-:S04]  /*0200*/  IADD3 R8, P1, PT, R8, 0x800, RZ ;  /* 0x0000080008087810 */ /* 0x001fc80007f3e0ff */
[----:B------:R-:W-:Y:S02]  /*0210*/  IADD3.X R9, PT, PT, RZ, R9, RZ, P1, !PT ;  /* 0x00000009ff097210 */ /* 0x000fe40000ffe4ff */
[----:B-1----:R-:W-:-:S04]  /*0220*/  IADD3 R10, P2, PT, R10, 0x400, RZ ;  /* 0x000004000a0a7810 */ /* 0x002fc80007f5e0ff */
[----:B------:R-:W-:-:S09]  /*0230*/  IADD3.X R11, PT, PT, RZ, R11, RZ, P2, !PT ;  /* 0x0000000bff0b7210 */ /* 0x000fd200017fe4ff */
.L_x_4:
[C---:B------:R-:W-:Y:S01]  /*0240*/  IMAD.WIDE R26, R3.reuse, 0x4, R10 ;  /* 0x00000004031a7825 */ /* 0x040fe200078e020a */
[----:B------:R-:W0:Y:S04]  /*0250*/  LDC.64 R14, c[0x0][0x398] ;  /* 0x0000e600ff0e7b82 */ /* 0x000e280000000a00 */
[----:B------:R-:W0:Y:S01]  /*0260*/  LDG.E R29, desc[UR4][R26.64+-0x400] ;  /* 0xfffc00041a1d7981 */ /* 0x000e22000c1e1900 */
[----:B------:R-:W-:-:S03]  /*0270*/  IMAD.WIDE R12, R3, 0x8, R8 ;  /* 0x00000008030c7825 */ /* 0x000fc600078e0208 */
[----:B------:R-:W2:Y:S04]  /*0280*/  LDG.E R23, desc[UR4][R26.64+-0x380] ;  /* 0xfffc80041a177981 */ /* 0x000ea8000c1e1900 */
[----:B------:R-:W3:Y:S04]  /*0290*/  LDG.E.64 R16, desc[UR4][R12.64+-0x800] ;  /* 0xfff800040c107981 */ /* 0x000ee8000c1e1b00 */
[----:B------:R-:W4:Y:S04]  /*02a0*/  LDG.E.64 R20, desc[UR4][R12.64+-0x700] ;  /* 0xfff900040c147981 */ /* 0x000f28000c1e1b00 */
[----:B------:R-:W5:Y:S01]  /*02b0*/  LDG.E R7, desc[UR4][R26.64+-0x280] ;  /* 0xfffd80041a077981 */ /* 0x000f62000c1e1900 */
[----:B0-----:R-:W-:-:S05]  /*02c0*/  IMAD.WIDE R28, R29, 0x8, R14 ;  /* 0x000000081d1c7825 */ /* 0x001fca00078e020e */
[----:B------:R-:W3:Y:S01]  /*02d0*/  LDG.E.64.CONSTANT R18, desc[UR4][R28.64] ;  /* 0x000000041c127981 */ /* 0x000ee2000c1e9b00 */
[--C-:B--2---:R-:W-:Y:S01]  /*02e0*/  IMAD.WIDE R22, R23, 0x8, R14.reuse ;  /* 0x0000000817167825 */ /* 0x104fe200078e020e */
[----:B---3--:R-:W-:Y:S02]  /*02f0*/  DFMA R18, R16, R18, R24 ;  /* 0x000000121012722b */ /* 0x008fe40000000018 */
[----:B------:R-:W2:Y:S04]  /*0300*/  LDG.E R25, desc[UR4][R26.64+-0x300] ;  /* 0xfffd00041a197981 */ /* 0x000ea8000c1e1900 */
[----:B------:R-:W4:Y:S01]  /*0310*/  LDG.E.64.CONSTANT R16, desc[UR4][R22.64] ;  /* 0x0000000416107981 */ /* 0x000f22000c1e9b00 */
[----:B--2---:R-:W-:Y:S01]  /*0320*/  IMAD.WIDE R24, R25, 0x8, R14 ;  /* 0x0000000819187825 */ /* 0x004fe200078e020e */
[----:B----4-:R-:W-:-:S02]  /*0330*/  DFMA R20, R20, R16, R18 ;  /* 0x000000101414722b */ /* 0x010fc40000000012 */
[----:B------:R-:W2:Y:S04]  /*0340*/  LDG.E.64 R18, desc[UR4][R12.64+-0x600] ;  /* 0xfffa00040c127981 */ /* 0x000ea8000c1e1b00 */
[----:B------:R-:W2:Y:S01]  /*0350*/  LDG.E.64.CONSTANT R16, desc[UR4][R24.64] ;  /* 0x0000000418107981 */ /* 0x000ea2000c1e9b00 */
[----:B-----5:R-:W-:-:S03]  /*0360*/  IMAD.WIDE R28, R7, 0x8, R14 ;  /* 0x00000008071c7825 */ /* 0x020fc600078e020e */
[----:B------:R-:W3:Y:S01]  /*0370*/  LDG.E R7, desc[UR4][R26.64+-0x200] ;  /* 0xfffe00041a077981 */ /* 0x000ee2000c1e1900 */
[----:B--2---:R-:W-:-:S03]  /*0380*/  DFMA R18, R18, R16, R20 ;  /* 0x000000101212722b */ /* 0x004fc60000000014 */
[----:B------:R-:W2:Y:S04]  /*0390*/  LDG.E.64 R20, desc[UR4][R12.64+-0x500] ;  /* 0xfffb00040c147981 */ /* 0x000ea8000c1e1b00 */
[----:B------:R-:W2:Y:S01]  /*03a0*/  LDG.E.64.CONSTANT R16, desc[UR4][R28.64] ;  /* 0x000000041c107981 */ /* 0x000ea2000c1e9b00 */
[----:B---3--:R-:W-:-:S03]  /*03b0*/  IMAD.WIDE R22, R7, 0x8, R14 ;  /* 0x0000000807167825 */ /* 0x008fc600078e020e */
        /* <DEDUP_REMOVED lines=20> */
[----:B------:R-:W3:Y:S04]  /*0500*/  LDG.E R7, desc[UR4][R26.64+0x80] ;  /* 0x000080041a077981 */ /* 0x000ee8000c1e1900 */
[----:B------:R-:W4:Y:S01]  /*0510*/  LDG.E.64 R22, desc[UR4][R12.64+0x100] ;  /* 0x000100040c167981 */ /* 0x000f22000c1e1b00 */
[----:B--2---:R-:W-:-:S03]  /*0520*/  DFMA R20, R20, R16, R18 ;  /* 0x000000101414722b */ /* 0x004fc60000000012 */
[----:B------:R-:W2:Y:S04]  /*0530*/  LDG.E.64 R18, desc[UR4][R12.64] ;  /* 0x000000040c127981 */ /* 0x000ea8000c1e1b00 */
[----:B------:R-:W2:Y:S01]  /*0540*/  LDG.E.64.CONSTANT R16, desc[UR4][R24.64] ;  /* 0x0000000418107981 */ /* 0x000ea2000c1e9b00 */
[----:B---3--:R-:W-:-:S03]  /*0550*/  IMAD.WIDE R28, R7, 0x8, R14 ;  /* 0x00000008071c7825 */ /* 0x008fc600078e020e */
[----:B------:R-:W3:Y:S04]  /*0560*/  LDG.E R7, desc[UR4][R26.64+0x180] ;  /* 0x000180041a077981 */ /* 0x000ee8000c1e1900 */
[----:B------:R-:W5:Y:S01]  /*0570*/  LDG.E.64 R24, desc[UR4][R12.64+0x300] ;  /* 0x000300040c187981 */ /* 0x000f62000c1e1b00 */
[----:B--2---:R-:W-:-:S03]  /*0580*/  DFMA R18, R18, R16, R20 ;  /* 0x000000101212722b */ /* 0x004fc60000000014 */
[----:B------:R-:W2:Y:S04]  /*0590*/  LDG.E R21, desc[UR4][R26.64+0x100] ;  /* 0x000100041a157981 */ /* 0x000ea8000c1e1900 */
[----:B------:R-:W4:Y:S01]  /*05a0*/  LDG.E.64.CONSTANT R16, desc[UR4][R28.64] ;  /* 0x000000041c107981 */ /* 0x000f22000c1e9b00 */
[--C-:B--2---:R-:W-:Y:S01]  /*05b0*/  IMAD.WIDE R20, R21, 0x8, R14.reuse ;  /* 0x0000000815147825 */ /* 0x104fe200078e020e */
[----:B----4-:R-:W-:Y:S02]  /*05c0*/  DFMA R22, R22, R16, R18 ;  /* 0x000000101616722b */ /* 0x010fe40000000012 */
[----:B------:R-:W2:Y:S04]  /*05d0*/  LDG.E.64 R18, desc[UR4][R12.64+0x200] ;  /* 0x000200040c127981 */ /* 0x000ea8000c1e1b00 */
[----:B------:R3:W2:Y:S02]  /*05e0*/  LDG.E.64.CONSTANT R16, desc[UR4][R20.64] ;  /* 0x0000000414107981 */ /* 0x0006a4000c1e9b00 */
[----:B---3--:R-:W-:-:S02]  /*05f0*/  IMAD.WIDE R20, R7, 0x8, R14 ;  /* 0x0000000807147825 */ /* 0x008fc400078e020e */
[----:B------:R-:W3:Y:S01]  /*0600*/  LDG.E R7, desc[UR4][R26.64+0x200] ;  /* 0x000200041a077981 */ /* 0x000ee2000c1e1900 */
[----:B--2---:R-:W-:-:S03]  /*0610*/  DFMA R18, R18, R16, R22 ;  /* 0x000000101212722b */ /* 0x004fc60000000016 */
[----:B------:R-:W5:Y:S04]  /*0620*/  LDG.E.64.CONSTANT R16, desc[UR4][R20.64] ;  /* 0x0000000414107981 */ /* 0x000f68000c1e9b00 */
[----:B------:R-:W2:Y:S04]  /*0630*/  LDG.E R22, desc[UR4][R26.64+0x280] ;  /* 0x000280041a167981 */ /* 0x000ea8000c1e1900 */
[----:B------:R-:W4:Y:S01]  /*0640*/  LDG.E R23, desc[UR4][R26.64+0x300] ;  /* 0x000300041a177981 */ /* 0x000f22000c1e1900 */
[----:B---3--:R-:W-:-:S03]  /*0650*/  IMAD.WIDE R28, R7, 0x8, R14 ;  /* 0x00000008071c7825 */ /* 0x008fc600078e020e */
[----:B------:R-:W3:Y:S01]  /*0660*/  LDG.E R7, desc[UR4][R26.64+0x380] ;  /* 0x000380041a077981 */ /* 0x000ee2000c1e1900 */
[----:B-----5:R-:W-:-:S03]  /*0670*/  DFMA R24, R24, R16, R18 ;  /* 0x000000101818722b */ /* 0x020fc60000000012 */
[----:B------:R-:W5:Y:S04]  /*0680*/  LDG.E.64 R16, desc[UR4][R12.64+0x400] ;  /* 0x000400040c107981 */ /* 0x000f68000c1e1b00 */
[----:B------:R-:W5:Y:S01]  /*0690*/  LDG.E.64.CONSTANT R18, desc[UR4][R28.64] ;  /* 0x000000041c127981 */ /* 0x000f62000c1e9b00 */
[----:B--2---:R-:W-:-:S04]  /*06a0*/  IMAD.WIDE R20, R22, 0x8, R14 ;  /* 0x0000000816147825 */ /* 0x004fc800078e020e */
[--C-:B----4-:R-:W-:Y:S02]  /*06b0*/  IMAD.WIDE R22, R23, 0x8, R14.reuse ;  /* 0x0000000817167825 */ /* 0x110fe400078e020e */
[----:B------:R-:W2:Y:S02]  /*06c0*/  LDG.E.64.CONSTANT R20, desc[UR4][R20.64] ;  /* 0x0000000414147981 */ /* 0x000ea4000c1e9b00 */
[----:B---3--:R-:W-:Y:S02]  /*06d0*/  IMAD.WIDE R14, R7, 0x8, R14 ;  /* 0x00000008070e7825 */ /* 0x008fe400078e020e */
[----:B------:R-:W3:Y:S04]  /*06e0*/  LDG.E.64.CONSTANT R22, desc[UR4][R22.64] ;  /* 0x0000000416167981 */ /* 0x000ee8000c1e9b00 */
[----:B------:R-:W4:Y:S04]  /*06f0*/  LDG.E.64 R28, desc[UR4][R12.64+0x700] ;  /* 0x000700040c1c7981 */ /* 0x000f28000c1e1b00 */
[----:B------:R-:W4:Y:S01]  /*0700*/  LDG.E.64.CONSTANT R14, desc[UR4][R14.64] ;  /* 0x000000040e0e7981 */ /* 0x000f22000c1e9b00 */
[----:B-----5:R-:W-:-:S03]  /*0710*/  DFMA R16, R16, R18, R24 ;  /* 0x000000121010722b */ /* 0x020fc60000000018 */
[----:B------:R-:W2:Y:S04]  /*0720*/  LDG.E.64 R18, desc[UR4][R12.64+0x500] ;  /* 0x000500040c127981 */ /* 0x000ea8000c1e1b00 */
[----:B------:R-:W3:Y:S01]  /*0730*/  LDG.E.64 R24, desc[UR4][R12.64+0x600] ;  /* 0x000600040c187981 */ /* 0x000ee2000c1e1b00 */
[----:B------:R-:W-:-:S04]  /*0740*/  IADD3 R4, PT, PT, R4, 0x10, RZ ;  /* 0x0000001004047810 */ /* 0x000fc80007ffe0ff */
[----:B------:R-:W-:Y:S02]  /*0750*/  ISETP.NE.AND P1, PT, R4, RZ, PT ;  /* 0x000000ff0400720c */ /* 0x000fe40003f25270 */
[----:B------:R-:W-:Y:S01]  /*0760*/  IADD3 R3, PT, PT, R3, 0x200, RZ ;  /* 0x0000020003037810 */ /* 0x000fe20007ffe0ff */
[----:B--2---:R-:W-:-:S08]  /*0770*/  DFMA R16, R18, R20, R16 ;  /* 0x000000141210722b */ /* 0x004fd00000000010 */
[----:B---3--:R-:W-:-:S08]  /*0780*/  DFMA R24, R24, R22, R16 ;  /* 0x000000161818722b */ /* 0x008fd00000000010 */
[----:B----4-:R-:W-:Y:S01]  /*0790*/  DFMA R24, R28, R14, R24 ;  /* 0x0000000e1c18722b */ /* 0x010fe20000000018 */
[----:B------:R-:W-:Y:S10]  /*07a0*/  @P1 BRA `(.L_x_4) ;  /* 0xfffffff800a41947 */ /* 0x000ff4000383ffff */
.L_x_3:
[----:B------:R-:W-:Y:S05]  /*07b0*/  BSYNC.RECONVERGENT B1 ;  /* 0x0000000000017941 */ /* 0x000fea0003800200 */
.L_x_2:
[----:B------:R-:W-:Y:S05]  /*07c0*/  @!P0 BRA `(.L_x_1) ;  /* 0x0000000400948947 */ /* 0x000fea0003800000 */
[----:B------:R-:W-:Y:S01]  /*07d0*/  ISETP.GE.U32.AND P0, PT, R6, 0x8, PT ;  /* 0x000000080600780c */ /* 0x000fe20003f06070 */
[----:B------:R-:W-:Y:S01]  /*07e0*/  BSSY.RECONVERGENT B1, `(.L_x_5) ;  /* 0x0000032000017945 */ /* 0x000fe20003800200 */
[----:B------:R-:W-:-:S04]  /*07f0*/  LOP3.LUT R4, R5, 0x7, RZ, 0xc0, !PT ;  /* 0x0000000705047812 */ /* 0x000fc800078ec0ff */
[----:B------:R-:W-:-:S07]  /*0800*/  ISETP.NE.AND P1, PT, R4, RZ, PT ;  /* 0x000000ff0400720c */ /* 0x000fce0003f25270 */
[----:B------:R-:W-:Y:S06]  /*0810*/  @!P0 BRA `(.L_x_6) ;  /* 0x0000000000b88947 */ /* 0x000fec0003800000 */
[----:B------:R-:W0:Y:S08]  /*0820*/  LDC.64 R28, c[0x0][0x388] ;  /* 0x0000e200ff1c7b82 */ /* 0x000e300000000a00 */
[----:B------:R-:W1:Y:S08]  /*0830*/  LDC.64 R8, c[0x0][0x398] ;  /* 0x0000e600ff087b82 */ /* 0x000e700000000a00 */
[----:B------:R-:W2:Y:S01]  /*0840*/  LDC.64 R6, c[0x0][0x390] ;  /* 0x0000e400ff067b82 */ /* 0x000ea20000000a00 */
[----:B0-----:R-:W-:-:S05]  /*0850*/  IMAD.WIDE R28, R3, 0x4, R28 ;  /* 0x00000004031c7825 */ /* 0x001fca00078e021c */
[----:B------:R-:W1:Y:S04]  /*0860*/  LDG.E R17, desc[UR4][R28.64] ;  /* 0x000000041c117981 */ /* 0x000e68000c1e1900 */
[----:B------:R-:W3:Y:S04]  /*0870*/  LDG.E R27, desc[UR4][R28.64+0x80] ;  /* 0x000080041c1b7981 */ /* 0x000ee8000c1e1900 */
[----:B------:R-:W4:Y:S01]  /*0880*/  LDG.E R15, desc[UR4][R28.64+0x100] ;  /* 0x000100041c0f7981 */ /* 0x000f22000c1e1900 */
[----:B--2---:R-:W-:-:S03]  /*0890*/  IMAD.WIDE R6, R3, 0x8, R6 ;  /* 0x0000000803067825 */ /* 0x004fc600078e0206 */
[----:B------:R-:W2:Y:S04]  /*08a0*/  LDG.E R13, desc[UR4][R28.64+0x180] ;  /* 0x000180041c0d7981 */ /* 0x000ea8000c1e1900 */
[----:B------:R-:W5:Y:S04]  /*08b0*/  LDG.E.64 R18, desc[UR4][R6.64] ;  /* 0x0000000406127981 */ /* 0x000f68000c1e1b00 */
[----:B------:R-:W5:Y:S04]  /*08c0*/  LDG.E.64 R10, desc[UR4][R6.64+0x100] ;  /* 0x00010004060a7981 */ /* 0x000f68000c1e1b00 */
[----:B------:R-:W5:Y:S01]  /*08d0*/  LDG.E R21, desc[UR4][R28.64+0x280] ;  /* 0x000280041c157981 */ /* 0x000f62000c1e1900 */
[----:B-1----:R-:W-:-:S06]  /*08e0*/  IMAD.WIDE R16, R17, 0x8, R8 ;  /* 0x0000000811107825 */ /* 0x002fcc00078e0208 */
[----:B------:R-:W5:Y:S01]  /*08f0*/  LDG.E.64.CONSTANT R16, desc[UR4][R16.64] ;  /* 0x0000000410107981 */ /* 0x000f62000c1e9b00 */
[----:B---3--:R-:W-:-:S05]  /*0900*/  IMAD.WIDE R26, R27, 0x8, R8 ;  /* 0x000000081b1a7825 */ /* 0x008fca00078e0208 */
[----:B------:R-:W3:Y:S01]  /*0910*/  LDG.E.64.CONSTANT R22, desc[UR4][R26.64] ;  /* 0x000000041a167981 */ /* 0x000ee2000c1e9b00 */
[----:B----4-:R-:W-:-:S06]  /*0920*/  IMAD.WIDE R14, R15, 0x8, R8 ;  /* 0x000000080f0e7825 */ /* 0x010fcc00078e0208 */
[----:B------:R-:W4:Y:S01]  /*0930*/  LDG.E.64.CONSTANT R14, desc[UR4][R14.64] ;  /* 0x000000040e0e7981 */ /* 0x000f22000c1e9b00 */
[----:B--2---:R-:W-:-:S03]  /*0940*/  IMAD.WIDE R12, R13, 0x8, R8 ;  /* 0x000000080d0c7825 */ /* 0x004fc600078e0208 */
[----:B------:R-:W2:Y:S04]  /*0950*/  LDG.E R27, desc[UR4][R28.64+0x380] ;  /* 0x000380041c1b7981 */ /* 0x000ea8000c1e1900 */
[----:B------:R-:W2:Y:S01]  /*0960*/  LDG.E.64.CONSTANT R12, desc[UR4][R12.64] ;  /* 0x000000040c0c7981 */ /* 0x000ea2000c1e9b00 */
[----:B-----5:R-:W-:-:S03]  /*0970*/  DFMA R24, R18, R16, R24 ;  /* 0x000000101218722b */ /* 0x020fc60000000018 */
[----:B------:R-:W5:Y:S04]  /*0980*/  LDG.E R19, desc[UR4][R28.64+0x200] ;  /* 0x000200041c137981 */ /* 0x000f68000c1e1900 */
[----:B------:R-:W4:Y:S01]  /*0990*/  LDG.E.64 R16, desc[UR4][R6.64+0x200] ;  /* 0x0002000406107981 */ /* 0x000f22000c1e1b00 */
[----:B---3--:R-:W-:-:S03]  /*09a0*/  DFMA R22, R10, R22, R24 ;  /* 0x000000160a16722b */ /* 0x008fc60000000018 */
[----:B------:R-:W2:Y:S04]  /*09b0*/  LDG.E.64 R10, desc[UR4][R6.64+0x300] ;  /* 0x00030004060a7981 */ /* 0x000ea8000c1e1b00 */
[----:B------:R-:W3:Y:S01]  /*09c0*/  LDG.E R25, desc[UR4][R28.64+0x300] ;  /* 0x000300041c197981 */ /* 0x000ee2000c1e1900 */
[----:B------:R-:W-:-:S06]  /*09d0*/  IMAD.WIDE R20, R21, 0x8, R8 ;  /* 0x0000000815147825 */ /* 0x000fcc00078e0208 */
[----:B------:R-:W3:Y:S01]  /*09e0*/  LDG.E.64.CONSTANT R20, desc[UR4][R20.64] ;  /* 0x0000000414147981 */ /* 0x000ee2000c1e9b00 */
[----:B-----5:R-:W-:Y:S01]  /*09f0*/  IMAD.WIDE R18, R19, 0x8, R8 ;  /* 0x0000000813127825 */ /* 0x020fe200078e0208 */
[----:B----4-:R-:W-:Y:S02]  /*0a00*/  DFMA R14, R16, R14, R22 ;  /* 0x0000000e100e722b */ /* 0x010fe40000000016 */
[----:B------:R-:W4:Y:S04]  /*0a10*/  LDG.E.64 R16, desc[UR4][R6.64+0x400] ;  /* 0x0004000406107981 */ /* 0x000f28000c1e1b00 */
[----:B------:R-:W4:Y:S02]  /*0a20*/  LDG.E.64.CONSTANT R18, desc[UR4][R18.64] ;  /* 0x0000000412127981 */ /* 0x000f24000c1e9b00 */
[----:B--2---:R-:W-:-:S02]  /*0a30*/  DFMA R10, R10, R12, R14 ;  /* 0x0000000c0a0a722b */ /* 0x004fc4000000000e */
[----:B------:R-:W2:Y:S01]  /*0a40*/  LDG.E.64 R22, desc[UR4][R6.64+0x500] ;  /* 0x0005000406167981 */ /* 0x000ea2000c1e1b00 */
[----:B---3--:R-:W-:-:S03]  /*0a50*/  IMAD.WIDE R12, R25, 0x8, R8 ;  /* 0x00000008190c7825 */ /* 0x008fc600078e0208 */
[----:B------:R-:W3:Y:S01]  /*0a60*/  LDG.E.64 R14, desc[UR4][R6.64+0x600] ;  /* 0x00060004060e7981 */ /* 0x000ee2000c1e1b00 */
[----:B------:R-:W-:-:S03]  /*0a70*/  IMAD.WIDE R8, R27, 0x8, R8 ;  /* 0x000000081b087825 */ /* 0x000fc600078e0208 */
[----:B------:R-:W3:Y:S04]  /*0a80*/  LDG.E.64.CONSTANT R12, desc[UR4][R12.64] ;  /* 0x000000040c0c7981 */ /* 0x000ee8000c1e9b00 */
[----:B------:R-:W5:Y:S04]  /*0a90*/  LDG.E.64 R24, desc[UR4][R6.64+0x700] ;  /* 0x0007000406187981 */ /* 0x000f68000c1e1b00 */
[----:B------:R-:W5:Y:S01]  /*0aa0*/  LDG.E.64.CONSTANT R8, desc[UR4][R8.64] ;  /* 0x0000000408087981 */ /* 0x000f62000c1e9b00 */
[----:B------:R-:W-:Y:S01]  /*0ab0*/  IADD3 R3, PT, PT, R3, 0x100, RZ ;  /* 0x0000010003037810 */ /* 0x000fe20007ffe0ff */
[----:B----4-:R-:W-:-:S08]  /*0ac0*/  DFMA R10, R16, R18, R10 ;  /* 0x00000012100a722b */ /* 0x010fd0000000000a */
[----:B--2---:R-:W-:-:S08]  /*0ad0*/  DFMA R10, R22, R20, R10 ;  /* 0x00000014160a722b */ /* 0x004fd0000000000a */
[----:B---3--:R-:W-:-:S08]  /*0ae0*/  DFMA R10, R14, R12, R10 ;  /* 0x0000000c0e0a722b */ /* 0x008fd0000000000a */
[----:B-----5:R-:W-:-:S11]  /*0af0*/  DFMA R24, R24, R8, R10 ;  /* 0x000000081818722b */ /* 0x020fd6000000000a */
.L_x_6:
[----:B------:R-:W-:Y:S05]  /*0b00*/  BSYNC.RECONVERGENT B1 ;  /* 0x0000000000017941 */ /* 0x000fea0003800200 */
.L_x_5:
        /* <DEDUP_REMOVED lines=12> */
[----:B------:R-:W4:Y:S04]  /*0bd0*/  LDG.E R5, desc[UR4][R6.64+0x100] ;  /* 0x0001000406057981 */ /* 0x000f28000c1e1900 */
[----:B------:R-:W5:Y:S01]  /*0be0*/  LDG.E R17, desc[UR4][R6.64+0x180] ;  /* 0x0001800406117981 */ /* 0x000f62000c1e1900 */
[----:B--2---:R-:W-:-:S05]  /*0bf0*/  IMAD.WIDE R20, R3, 0x8, R20 ;  /* 0x0000000803147825 */ /* 0x004fca00078e0214 */
[----:B------:R-:W2:Y:S04]  /*0c00*/  LDG.E.64 R12, desc[UR4][R20.64] ;  /* 0x00000004140c7981 */ /* 0x000ea8000c1e1b00 */
[----:B------:R-:W2:Y:S01]  /*0c10*/  LDG.E.64 R8, desc[UR4][R20.64+0x100] ;  /* 0x0001000414087981 */ /* 0x000ea2000c1e1b00 */
[----:B-1----:R-:W-:-:S04]  /*0c20*/  IMAD.WIDE R14, R15, 0x8, R18 ;  /* 0x000000080f0e7825 */ /* 0x002fc800078e0212 */
[--C-:B---3--:R-:W-:Y:S02]  /*0c30*/  IMAD.WIDE R10, R11, 0x8, R18.reuse ;  /* 0x000000080b0a7825 */ /* 0x108fe400078e0212 */
[----:B------:R-:W2:Y:S04]  /*0c40*/  LDG.E.64.CONSTANT R14, desc[UR4][R14.64] ;  /* 0x000000040e0e7981 */ /* 0x000ea8000c1e9b00 */
[----:B------:R-:W3:Y:S01]  /*0c50*/  LDG.E.64.CONSTANT R10, desc[UR4][R10.64] ;  /* 0x000000040a0a7981 */ /* 0x000ee2000c1e9b00 */
[----:B----4-:R-:W-:-:S03]  /*0c60*/  IMAD.WIDE R26, R5, 0x8, R18 ;  /* 0x00000008051a7825 */ /* 0x010fc600078e0212 */
[----:B------:R-:W4:Y:S01]  /*0c70*/  LDG.E.64 R4, desc[UR4][R20.64+0x200] ;  /* 0x0002000414047981 */ /* 0x000f22000c1e1b00 */
[----:B-----5:R-:W-:-:S03]  /*0c80*/  IMAD.WIDE R22, R17, 0x8, R18 ;  /* 0x0000000811167825 */ /* 0x020fc600078e0212 */
[----:B------:R-:W4:Y:S04]  /*0c90*/  LDG.E.64.CONSTANT R6, desc[UR4][R26.64] ;  /* 0x000000041a067981 */ /* 0x000f28000c1e9b00 */
[----:B------:R-:W5:Y:S04]  /*0ca0*/  LDG.E.64 R18, desc[UR4][R20.64+0x300] ;  /* 0x0003000414127981 */ /* 0x000f68000c1e1b00 */
[----:B------:R-:W5:Y:S01]  /*0cb0*/  LDG.E.64.CONSTANT R22, desc[UR4][R22.64] ;  /* 0x0000000416167981 */ /* 0x000f62000c1e9b00 */
[----:B------:R-:W-:Y:S01]  /*0cc0*/  IADD3 R3, PT, PT, R3, 0x80, RZ ;  /* 0x0000008003037810 */ /* 0x000fe20007ffe0ff */
[----:B--2---:R-:W-:-:S08]  /*0cd0*/  DFMA R12, R12, R14, R24 ;  /* 0x0000000e0c0c722b */ /* 0x004fd00000000018 */
[----:B---3--:R-:W-:-:S08]  /*0ce0*/  DFMA R8, R8, R10, R12 ;  /* 0x0000000a0808722b */ /* 0x008fd0000000000c */
[----:B----4-:R-:W-:-:S08]  /*0cf0*/  DFMA R4, R4, R6, R8 ;  /* 0x000000060404722b */ /* 0x010fd00000000008 */
[----:B-----5:R-:W-:-:S11]  /*0d00*/  DFMA R24, R18, R22, R4 ;  /* 0x000000161218722b */ /* 0x020fd60000000004 */
.L_x_8:
[----:B------:R-:W-:Y:S05]  /*0d10*/  BSYNC.RECONVERGENT B1 ;  /* 0x0000000000017941 */ /* 0x000fea0003800200 */
.L_x_7:
[----:B------:R-:W-:Y:S05]  /*0d20*/  @!P1 BRA `(.L_x_1) ;  /* 0x00000000003c9947 */ /* 0x000fea0003800000 */
[----:B------:R-:W0:Y:S01]  /*0d30*/  LDC.64 R4, c[0x0][0x388] ;  /* 0x0000e200ff047b82 */ /* 0x000e220000000a00 */
[----:B------:R-:W-:-:S07]  /*0d40*/  IADD3 R16, PT, PT, -R16, RZ, RZ ;  /* 0x000000ff10107210 */ /* 0x000fce0007ffe1ff */
[----:B------:R-:W1:Y:S08]  /*0d50*/  LDC.64 R6, c[0x0][0x390] ;  /* 0x0000e400ff067b82 */ /* 0x000e700000000a00 */
[----:B------:R-:W2:Y:S02]  /*0d60*/  LDC.64 R8, c[0x0][0x398] ;  /* 0x0000e600ff087b82 */ /* 0x000ea40000000a00 */
.L_x_9:
[----:B0-----:R-:W-:-:S06]  /*0d70*/  IMAD.WIDE R10, R3, 0x4, R4 ;  /* 0x00000004030a7825 */ /* 0x001fcc00078e0204 */
[----:B------:R-:W2:Y:S01]  /*0d80*/  LDG.E R11, desc[UR4][R10.64] ;  /* 0x000000040a0b7981 */ /* 0x000ea2000c1e1900 */
[----:B-1----:R-:W-:-:S06]  /*0d90*/  IMAD.WIDE R12, R3, 0x8, R6 ;  /* 0x00000008030c7825 */ /* 0x002fcc00078e0206 */
[----:B------:R-:W3:Y:S01]  /*0da0*/  LDG.E.64 R12, desc[UR4][R12.64] ;  /* 0x000000040c0c7981 */ /* 0x000ee2000c1e1b00 */
[----:B------:R-:W-:Y:S01]  /*0db0*/  IADD3 R16, PT, PT, R16, 0x1, RZ ;  /* 0x0000000110107810 */ /* 0x000fe20007ffe0ff */
[----:B--2---:R-:W-:-:S06]  /*0dc0*/  IMAD.WIDE R14, R11, 0x8, R8 ;  /* 0x000000080b0e7825 */ /* 0x004fcc00078e0208 */
[----:B------:R-:W3:Y:S01]  /*0dd0*/  LDG.E.64.CONSTANT R14, desc[UR4][R14.64] ;  /* 0x000000040e0e7981 */ /* 0x000ee2000c1e9b00 */
[----:B------:R-:W-:Y:S02]  /*0de0*/  ISETP.NE.AND P0, PT, R16, RZ, PT ;  /* 0x000000ff1000720c */ /* 0x000fe40003f05270 */
[----:B------:R-:W-:Y:S01]  /*0df0*/  IADD3 R3, PT, PT, R3, 0x20, RZ ;  /* 0x0000002003037810 */ /* 0x000fe20007ffe0ff */
[----:B---3--:R-:W-:-:S10]  /*0e00*/  DFMA R24, R12, R14, R24 ;  /* 0x0000000e0c18722b */ /* 0x008fd40000000018 */
[----:B------:R-:W-:Y:S05]  /*0e10*/  @P0 BRA `(.L_x_9) ;  /* 0xfffffffc00d40947 */ /* 0x000fea000383ffff */
.L_x_1:
[----:B------:R-:W-:Y:S05]  /*0e20*/  BSYNC.RECONVERGENT B0 ;  /* 0x0000000000007941 */ /* 0x000fea0003800200 */
.L_x_0:
[----:B------:R-:W-:Y:S01]  /*0e30*/  SHFL.DOWN PT, R5, R25, 0x10, 0x1f ;  /* 0x0a001f0019057f89 */ /* 0x000fe200000e0000 */
[----:B------:R-:W-:-:S03]  /*0e40*/  ISETP.NE.AND P0, PT, R2, RZ, PT ;  /* 0x000000ff0200720c */ /* 0x000fc60003f05270 */
[----:B------:R-:W0:Y:S02]  /*0e50*/  SHFL.DOWN PT, R4, R24, 0x10, 0x1f ;  /* 0x0a001f0018047f89 */ /* 0x000e2400000e0000 */
[----:B0-----:R-:W-:-:S07]  /*0e60*/  DADD R4, R4, R24 ;  /* 0x0000000004047229 */ /* 0x001fce0000000018 */
[----:B------:R-:W-:Y:S04]  /*0e70*/  SHFL.DOWN PT, R7, R5, 0x8, 0x1f ;  /* 0x09001f0005077f89 */ /* 0x000fe800000e0000 */
        /* <DEDUP_REMOVED lines=8> */
[----:B------:R0:W1:Y:S04]  /*0f00*/  SHFL.DOWN PT, R3, R11, 0x1, 0x1f ;  /* 0x08201f000b037f89 */ /* 0x00006800000e0000 */
[----:B------:R0:W2:Y:S01]  /*0f10*/  SHFL.DOWN PT, R2, R10, 0x1, 0x1f ;  /* 0x08201f000a027f89 */ /* 0x0000a200000e0000 */
[----:B------:R-:W-:Y:S05]  /*0f20*/  @P0 EXIT ;  /* 0x000000000000094d */ /* 0x000fea0003800000 */
[----:B------:R-:W3:Y:S01]  /*0f30*/  LDC.64 R4, c[0x0][0x3a0] ;  /* 0x0000e800ff047b82 */ /* 0x000ee20000000a00 */
[----:B012---:R-:W-:Y:S01]  /*0f40*/  DADD R10, R10, R2 ;  /* 0x000000000a0a7229 */ /* 0x007fe20000000002 */
[----:B---3--:R-:W-:-:S06]  /*0f50*/  IMAD.WIDE.U32 R2, R0, 0x8, R4 ;  /* 0x0000000800027825 */ /* 0x008fcc00078e0004 */
[----:B------:R-:W-:Y:S01]  /*0f60*/  STG.E.64 desc[UR4][R2.64], R10 ;  /* 0x0000000a02007986 */ /* 0x000fe2000c101b04 */
[----:B------:R-:W-:Y:S05]  /*0f70*/  EXIT ;  /* 0x000000000000794d */ /* 0x000fea0003800000 */
.L_x_10:
[----:B------:R-:W-:-:S00]  /*0f80*/  BRA `(.L_x_10) ;  /* 0xfffffffc00fc7947 */ /* 0x000fc0000383ffff */
[----:B------:R-:W-:-:S00]  /*0f90*/  NOP ;  /* 0x0000000000007918 */ /* 0x000fc00000000000 */
        /* <DEDUP_REMOVED lines=14> */
.L_x_11:


//--------------------- .nv.shared.reserved.0     --------------------------
	.section	.nv.shared.reserved.0,"aw",@nobits
	.weak		__nv_reservedSMEM_offset_0_alias
	.size		__nv_reservedSMEM_offset_0_alias, 0, 64
	.other		__nv_reservedSMEM_offset_0_alias,@"STO_CUDA_RESERVED_SHARED STV_DEFAULT"
__nv_reservedSMEM_offset_0_alias:
	.zero		0
	.zero		64


//--------------------- .nv.constant0._Z4spmvPiS_PdS0_S0_iii --------------------------
	.section	.nv.constant0._Z4spmvPiS_PdS0_S0_iii,"a",@progbits
	.sectionflags	@""
	.align	4
.nv.constant0._Z4spmvPiS_PdS0_S0_iii:
	.zero		948


//--------------------- SYMBOLS --------------------------

	.type		.nv.reservedSmem.offset0,@object
	.size		.nv.reservedSmem.offset0,0x4
